//
// Generated by NVIDIA NVVM Compiler
//
// Compiler Build ID: CL-36424714
// Cuda compilation tools, release 13.0, V13.0.88
// Based on NVVM 20.0.0
//

.version 9.0
.target sm_100
.address_size 64

	// .globl	_Z16reluKernel_floatPfS_i

.visible .entry _Z16reluKernel_floatPfS_i(
	.param .u64 .ptr .align 1 _Z16reluKernel_floatPfS_i_param_0,
	.param .u64 .ptr .align 1 _Z16reluKernel_floatPfS_i_param_1,
	.param .u32 _Z16reluKernel_floatPfS_i_param_2
)
{
	.reg .pred 	%p<2>;
	.reg .b32 	%r<6>;
	.reg .b32 	%f<3>;
	.reg .b64 	%rd<8>;

	ld.param.u64 	%rd1, [_Z16reluKernel_floatPfS_i_param_0];
	ld.param.u64 	%rd2, [_Z16reluKernel_floatPfS_i_param_1];
	ld.param.u32 	%r2, [_Z16reluKernel_floatPfS_i_param_2];
	mov.u32 	%r3, %ctaid.x;
	mov.u32 	%r4, %ntid.x;
	mov.u32 	%r5, %tid.x;
	mad.lo.s32 	%r1, %r3, %r4, %r5;
	setp.ge.s32 	%p1, %r1, %r2;
	@%p1 bra 	$L__BB0_2;
	cvta.to.global.u64 	%rd3, %rd1;
	cvta.to.global.u64 	%rd4, %rd2;
	mul.wide.s32 	%rd5, %r1, 4;
	add.s64 	%rd6, %rd3, %rd5;
	ld.global.f32 	%f1, [%rd6];
	max.f32 	%f2, %f1, 0f00000000;
	add.s64 	%rd7, %rd4, %rd5;
	st.global.f32 	[%rd7], %f2;
$L__BB0_2:
	ret;

}


// ===== COMPILED SASS (sm_100) =====

	.target	sm_100

	.elftype	@"ET_EXEC"


//--------------------- .note.nv.tkinfo           --------------------------
	.section	.note.nv.tkinfo,"",@"SHT_NOTE"
	.sectionflags	@"SHF_NOTE_NV_TKINFO"
	.tkinfo
        /*0018*/ 	.word	0x00000002
        /*0030*/ 	.string	""
        /*0030*/ 	.string	"ptxas"
        /*0030*/ 	.string	"Cuda compilation tools, release 13.0, V13.0.88"
        /*0030*/ 	.string	"Build cuda_13.0.r13.0/compiler.36424714_0"
        /*0030*/ 	.string	"-arch sm_100 -m 64 "



//--------------------- .note.nv.cuinfo           --------------------------
	.section	.note.nv.cuinfo,"",@"SHT_NOTE"
	.sectionflags	@"SHF_NOTE_NV_CUINFO"
        /*0018*/ 	.short	0x0002
        /*001a*/ 	.short	0x0064
        /*001c*/ 	.short	0x0082
	.zero		2


//--------------------- .nv.info                  --------------------------
	.section	.nv.info,"",@"SHT_CUDA_INFO"
	.align	4


	//----- nvinfo : EIATTR_REGCOUNT
	.align		4
        /*0000*/ 	.byte	0x04, 0x2f
        /*0002*/ 	.short	(.L_1 - .L_0)
	.align		4
.L_0:
        /*0004*/ 	.word	index@(_Z16reluKernel_floatPfS_i)
        /*0008*/ 	.word	0x0000000a


	//----- nvinfo : EIATTR_FRAME_SIZE
	.align		4
.L_1:
        /*000c*/ 	.byte	0x04, 0x11
        /*000e*/ 	.short	(.L_3 - .L_2)
	.align		4
.L_2:
        /*0010*/ 	.word	index@(_Z16reluKernel_floatPfS_i)
        /*0014*/ 	.word	0x00000000


	//----- nvinfo : EIATTR_MIN_STACK_SIZE
	.align		4
.L_3:
        /*0018*/ 	.byte	0x04, 0x12
        /*001a*/ 	.short	(.L_5 - .L_4)
	.align		4
.L_4:
        /*001c*/ 	.word	index@(_Z16reluKernel_floatPfS_i)
        /*0020*/ 	.word	0x00000000
.L_5:


//--------------------- .nv.compat                --------------------------
	.section	.nv.compat,"",@"SHT_CUDA_COMPAT_INFO"
	.align	4
        /*0000*/ 	.byte	0x02, 0x09, 0x00, 0x00, 0x02, 0x02, 0x01, 0x00, 0x02, 0x05, 0x05, 0x00, 0x03, 0x07, 0x01, 0x01
        /*0010*/ 	.byte	0x02, 0x03, 0x00, 0x00, 0x02, 0x06, 0x01, 0x00, 0x04, 0x0b, 0x08, 0x00, 0x09, 0x00, 0x00, 0x00
        /*0020*/ 	.byte	0x00, 0x00, 0x00, 0x00


//--------------------- .nv.info._Z16reluKernel_floatPfS_i --------------------------
	.section	.nv.info._Z16reluKernel_floatPfS_i,"",@"SHT_CUDA_INFO"
	.sectionflags	@""
	.align	4


	//----- nvinfo : EIATTR_CUDA_API_VERSION
	.align		4
        /*0000*/ 	.byte	0x04, 0x37
        /*0002*/ 	.short	(.L_7 - .L_6)
.L_6:
        /*0004*/ 	.word	0x00000082


	//----- nvinfo : EIATTR_KPARAM_INFO
	.align		4
.L_7:
        /*0008*/ 	.byte	0x04, 0x17
        /*000a*/ 	.short	(.L_9 - .L_8)
.L_8:
        /*000c*/ 	.word	0x00000000
        /*0010*/ 	.short	0x0002
        /*0012*/ 	.short	0x0010
        /*0014*/ 	.byte	0x00, 0xf0, 0x11, 0x00


	//----- nvinfo : EIATTR_KPARAM_INFO
	.align		4
.L_9:
        /*0018*/ 	.byte	0x04, 0x17
        /*001a*/ 	.short	(.L_11 - .L_10)
.L_10:
        /*001c*/ 	.word	0x00000000
        /*0020*/ 	.short	0x0001
        /*0022*/ 	.short	0x0008
        /*0024*/ 	.byte	0x00, 0xf5, 0x21, 0x00


	//----- nvinfo : EIATTR_KPARAM_INFO
	.align		4
.L_11:
        /*0028*/ 	.byte	0x04, 0x17
        /*002a*/ 	.short	(.L_13 - .L_12)
.L_12:
        /*002c*/ 	.word	0x00000000
        /*0030*/ 	.short	0x0000
        /*0032*/ 	.short	0x0000
        /*0034*/ 	.byte	0x00, 0xf5, 0x21, 0x00


	//----- nvinfo : EIATTR_SPARSE_MMA_MASK
	.align		4
.L_13:
        /*0038*/ 	.byte	0x03, 0x50
        /*003a*/ 	.short	0x0000


	//----- nvinfo : EIATTR_MAXREG_COUNT
	.align		4
        /*003c*/ 	.byte	0x03, 0x1b
        /*003e*/ 	.short	0x00ff


	//----- nvinfo : EIATTR_MERCURY_ISA_VERSION
	.align		4
        /*0040*/ 	.byte	0x03, 0x5f
        /*0042*/ 	.short	0x0101


	//----- nvinfo : EIATTR_VRC_CTA_INIT_COUNT
	.align		4
        /*0044*/ 	.byte	0x02, 0x4a
	.zero		1
	.zero		1


	//----- nvinfo : EIATTR_EXIT_INSTR_OFFSETS
	.align		4
        /*0048*/ 	.byte	0x04, 0x1c
        /*004a*/ 	.short	(.L_15 - .L_14)


	//   ....[0]....
.L_14:
        /*004c*/ 	.word	0x00000070


	//   ....[1]....
        /*0050*/ 	.word	0x00000100


	//----- nvinfo : EIATTR_CBANK_PARAM_SIZE
	.align		4
.L_15:
        /*0054*/ 	.byte	0x03, 0x19
        /*0056*/ 	.short	0x0014


	//----- nvinfo : EIATTR_PARAM_CBANK
	.align		4
        /*0058*/ 	.byte	0x04, 0x0a
        /*005a*/ 	.short	(.L_17 - .L_16)
	.align		4
.L_16:
        /*005c*/ 	.word	index@(.nv.constant0._Z16reluKernel_floatPfS_i)
        /*0060*/ 	.short	0x0380
        /*0062*/ 	.short	0x0014


	//----- nvinfo : EIATTR_SW_WAR
	.align		4
.L_17:
        /*0064*/ 	.byte	0x04, 0x36
        /*0066*/ 	.short	(.L_19 - .L_18)
.L_18:
        /*0068*/ 	.word	0x00000008
.L_19:


//--------------------- .nv.callgraph             --------------------------
	.section	.nv.callgraph,"",@"SHT_CUDA_CALLGRAPH"
	.align	4
	.sectionentsize	8
	.align		4
        /*0000*/ 	.word	0x00000000
	.align		4
        /*0004*/ 	.word	0xffffffff
	.align		4
        /*0008*/ 	.word	0x00000000
	.align		4
        /*000c*/ 	.word	0xfffffffe
	.align		4
        /*0010*/ 	.word	0x00000000
	.align		4
        /*0014*/ 	.word	0xfffffffd
	.align		4
        /*0018*/ 	.word	0x00000000
	.align		4
        /*001c*/ 	.word	0xfffffffc


//--------------------- .text._Z16reluKernel_floatPfS_i --------------------------
	.section	.text._Z16reluKernel_floatPfS_i,"ax",@progbits
	.align	128
        .global         _Z16reluKernel_floatPfS_i
        .type           _Z16reluKernel_floatPfS_i,@function
        .size           _Z16reluKernel_floatPfS_i,(.L_x_1 - _Z16reluKernel_floatPfS_i)
        .other          _Z16reluKernel_floatPfS_i,@"STO_CUDA_ENTRY STV_DEFAULT"
_Z16reluKernel_floatPfS_i:
.text._Z16reluKernel_floatPfS_i:
[----:B------:R-:W-:Y:S01]  /*0000*/  LDC R1, c[0x0][0x37c] ;  /* 0x0000df00ff017b82 */ /* 0x000fe20000000800 */
[----:B------:R-:W0:Y:S07]  /*0010*/  S2R R0, SR_TID.X ;  /* 0x0000000000007919 */ /* 0x000e2e0000002100 */
[----:B------:R-:W0:Y:S01]  /*0020*/  S2UR UR4, SR_CTAID.X ;  /* 0x00000000000479c3 */ /* 0x000e220000002500 */
[----:B------:R-:W1:Y:S07]  /*0030*/  LDCU UR5, c[0x0][0x390] ;  /* 0x00007200ff0577ac */ /* 0x000e6e0008000800 */
[----:B------:R-:W0:Y:S02]  /*0040*/  LDC R7, c[0x0][0x360] ;  /* 0x0000d800ff077b82 */ /* 0x000e240000000800 */
[----:B0-----:R-:W-:-:S05]  /*0050*/  IMAD R7, R7, UR4, R0 ;  /* 0x0000000407077c24 */ /* 0x001fca000f8e0200 */
[----:B-1----:R-:W-:-:S13]  /*0060*/  ISETP.GE.AND P0, PT, R7, UR5, PT ;  /* 0x0000000507007c0c */ /* 0x002fda000bf06270 */
[----:B------:R-:W-:Y:S05]  /*0070*/  @P0 EXIT ;  /* 0x000000000000094d */ /* 0x000fea0003800000 */
[----:B------:R-:W0:Y:S01]  /*0080*/  LDC.64 R2, c[0x0][0x380] ;  /* 0x0000e000ff027b82 */ /* 0x000e220000000a00 */
[----:B------:R-:W1:Y:S07]  /*0090*/  LDCU.64 UR4, c[0x0][0x358] ;  /* 0x00006b00ff0477ac */ /* 0x000e6e0008000a00 */
[----:B------:R-:W2:Y:S01]  /*00a0*/  LDC.64 R4, c[0x0][0x388] ;  /* 0x0000e200ff047b82 */ /* 0x000ea20000000a00 */
[----:B0-----:R-:W-:-:S06]  /*00b0*/  IMAD.WIDE R2, R7, 0x4, R2 ;  /* 0x0000000407027825 */ /* 0x001fcc00078e0202 */
[----:B-1----:R-:W3:Y:S01]  /*00c0*/  LDG.E R2, desc[UR4][R2.64] ;  /* 0x0000000402027981 */ /* 0x002ee2000c1e1900 */
[----:B--2---:R-:W-:Y:S01]  /*00d0*/  IMAD.WIDE R4, R7, 0x4, R4 ;  /* 0x0000000407047825 */ /* 0x004fe200078e0204 */
[----:B---3--:R-:W-:-:S05]  /*00e0*/  FMNMX R7, RZ, R2, !PT ;  /* 0x00000002ff077209 */ /* 0x008fca0007800000 */
[----:B------:R-:W-:Y:S01]  /*00f0*/  STG.E desc[UR4][R4.64], R7 ;  /* 0x0000000704007986 */ /* 0x000fe2000c101904 */
[----:B------:R-:W-:Y:S05]  /*0100*/  EXIT ;  /* 0x000000000000794d */ /* 0x000fea0003800000 */
.L_x_0:
[----:B------:R-:W-:-:S00]  /*0110*/  BRA `(.L_x_0) ;  /* 0xfffffffc00fc7947 */ /* 0x000fc0000383ffff */
[----:B------:R-:W-:-:S00]  /*0120*/  NOP ;  /* 0x0000000000007918 */ /* 0x000fc00000000000 */
        /* <DEDUP_REMOVED lines=13> */
.L_x_1:


//--------------------- .nv.shared.reserved.0     --------------------------
	.section	.nv.shared.reserved.0,"aw",@nobits
	.weak		__nv_reservedSMEM_offset_0_alias
	.size		__nv_reservedSMEM_offset_0_alias, 0, 64
	.other		__nv_reservedSMEM_offset_0_alias,@"STO_CUDA_RESERVED_SHARED STV_DEFAULT"
__nv_reservedSMEM_offset_0_alias:
	.zero		0
	.zero		64


//--------------------- .nv.constant0._Z16reluKernel_floatPfS_i --------------------------
	.section	.nv.constant0._Z16reluKernel_floatPfS_i,"a",@progbits
	.sectionflags	@""
	.align	4
.nv.constant0._Z16reluKernel_floatPfS_i:
	.zero		916


//--------------------- SYMBOLS --------------------------

	.type		.nv.reservedSmem.offset0,@object
	.size		.nv.reservedSmem.offset0,0x4
